//
// Generated by NVIDIA NVVM Compiler
//
// Compiler Build ID: CL-36424714
// Cuda compilation tools, release 13.0, V13.0.88
// Based on NVVM 20.0.0
//

.version 9.0
.target sm_100
.address_size 64

	// .globl	_Z18precomputePiKernellfmiPf
.extern .shared .align 16 .b8 pre_array[];
.extern .shared .align 16 .b8 shared_mem_array[];

.visible .entry _Z18precomputePiKernellfmiPf(
	.param .u64 _Z18precomputePiKernellfmiPf_param_0,
	.param .f32 _Z18precomputePiKernellfmiPf_param_1,
	.param .u64 _Z18precomputePiKernellfmiPf_param_2,
	.param .u32 _Z18precomputePiKernellfmiPf_param_3,
	.param .u64 .ptr .align 1 _Z18precomputePiKernellfmiPf_param_4
)
{
	.reg .pred 	%p<15>;
	.reg .b32 	%r<17>;
	.reg .b32 	%f<45>;
	.reg .b64 	%rd<34>;
	.reg .b64 	%fd<47>;

	ld.param.u64 	%rd17, [_Z18precomputePiKernellfmiPf_param_0];
	ld.param.f32 	%f16, [_Z18precomputePiKernellfmiPf_param_1];
	ld.param.u64 	%rd18, [_Z18precomputePiKernellfmiPf_param_2];
	ld.param.u64 	%rd19, [_Z18precomputePiKernellfmiPf_param_4];
	mov.u32 	%r1, %tid.x;
	mov.u32 	%r2, %ntid.x;
	mov.u32 	%r3, %ctaid.x;
	mad.lo.s32 	%r6, %r2, %r3, %r1;
	cvt.u64.u32 	%rd1, %r6;
	mul.lo.s64 	%rd31, %rd18, %rd1;
	add.s64 	%rd20, %rd31, %rd18;
	setp.ge.u64 	%p1, %rd31, %rd20;
	mov.f32 	%f40, 0f00000000;
	@%p1 bra 	$L__BB0_17;
	cvt.f64.f32 	%fd1, %f16;
	and.b64  	%rd29, %rd18, 3;
	setp.eq.s64 	%p2, %rd29, 0;
	mov.f32 	%f40, 0f00000000;
	@%p2 bra 	$L__BB0_6;
	mov.f32 	%f40, 0f00000000;
$L__BB0_3:
	.pragma "nounroll";
	setp.gt.s64 	%p3, %rd31, %rd17;
	@%p3 bra 	$L__BB0_5;
	cvt.rn.f64.s64 	%fd2, %rd31;
	add.f64 	%fd3, %fd2, 0dBFE0000000000000;
	mul.f64 	%fd4, %fd3, %fd1;
	cvt.rn.f32.f64 	%f21, %fd4;
	cvt.f64.f32 	%fd5, %f40;
	mul.f32 	%f22, %f21, %f21;
	cvt.f64.f32 	%fd6, %f22;
	add.f64 	%fd7, %fd6, 0d3FF0000000000000;
	mov.f64 	%fd8, 0d4010000000000000;
	div.rn.f64 	%fd9, %fd8, %fd7;
	add.f64 	%fd10, %fd9, %fd5;
	cvt.rn.f32.f64 	%f40, %fd10;
$L__BB0_5:
	add.s64 	%rd31, %rd31, 1;
	add.s64 	%rd29, %rd29, -1;
	setp.ne.s64 	%p4, %rd29, 0;
	@%p4 bra 	$L__BB0_3;
$L__BB0_6:
	add.s64 	%rd21, %rd18, -1;
	setp.lt.u64 	%p5, %rd21, 3;
	@%p5 bra 	$L__BB0_17;
	mad.lo.s64 	%rd22, %rd18, %rd1, %rd18;
	neg.s64 	%rd9, %rd22;
$L__BB0_8:
	setp.gt.s64 	%p6, %rd31, %rd17;
	@%p6 bra 	$L__BB0_10;
	cvt.rn.f64.s64 	%fd11, %rd31;
	add.f64 	%fd12, %fd11, 0dBFE0000000000000;
	mul.f64 	%fd13, %fd12, %fd1;
	cvt.rn.f32.f64 	%f23, %fd13;
	cvt.f64.f32 	%fd14, %f40;
	mul.f32 	%f24, %f23, %f23;
	cvt.f64.f32 	%fd15, %f24;
	add.f64 	%fd16, %fd15, 0d3FF0000000000000;
	mov.f64 	%fd17, 0d4010000000000000;
	div.rn.f64 	%fd18, %fd17, %fd16;
	add.f64 	%fd19, %fd18, %fd14;
	cvt.rn.f32.f64 	%f40, %fd19;
$L__BB0_10:
	setp.ge.s64 	%p7, %rd31, %rd17;
	@%p7 bra 	$L__BB0_12;
	add.s64 	%rd23, %rd31, 1;
	cvt.rn.f64.s64 	%fd20, %rd23;
	add.f64 	%fd21, %fd20, 0dBFE0000000000000;
	mul.f64 	%fd22, %fd21, %fd1;
	cvt.rn.f32.f64 	%f25, %fd22;
	cvt.f64.f32 	%fd23, %f40;
	mul.f32 	%f26, %f25, %f25;
	cvt.f64.f32 	%fd24, %f26;
	add.f64 	%fd25, %fd24, 0d3FF0000000000000;
	mov.f64 	%fd26, 0d4010000000000000;
	div.rn.f64 	%fd27, %fd26, %fd25;
	add.f64 	%fd28, %fd27, %fd23;
	cvt.rn.f32.f64 	%f40, %fd28;
$L__BB0_12:
	add.s64 	%rd11, %rd31, 2;
	setp.gt.s64 	%p8, %rd11, %rd17;
	@%p8 bra 	$L__BB0_14;
	cvt.rn.f64.s64 	%fd29, %rd11;
	add.f64 	%fd30, %fd29, 0dBFE0000000000000;
	mul.f64 	%fd31, %fd30, %fd1;
	cvt.rn.f32.f64 	%f27, %fd31;
	cvt.f64.f32 	%fd32, %f40;
	mul.f32 	%f28, %f27, %f27;
	cvt.f64.f32 	%fd33, %f28;
	add.f64 	%fd34, %fd33, 0d3FF0000000000000;
	mov.f64 	%fd35, 0d4010000000000000;
	div.rn.f64 	%fd36, %fd35, %fd34;
	add.f64 	%fd37, %fd36, %fd32;
	cvt.rn.f32.f64 	%f40, %fd37;
$L__BB0_14:
	add.s64 	%rd12, %rd31, 3;
	setp.gt.s64 	%p9, %rd12, %rd17;
	@%p9 bra 	$L__BB0_16;
	cvt.rn.f64.s64 	%fd38, %rd12;
	add.f64 	%fd39, %fd38, 0dBFE0000000000000;
	mul.f64 	%fd40, %fd39, %fd1;
	cvt.rn.f32.f64 	%f29, %fd40;
	cvt.f64.f32 	%fd41, %f40;
	mul.f32 	%f30, %f29, %f29;
	cvt.f64.f32 	%fd42, %f30;
	add.f64 	%fd43, %fd42, 0d3FF0000000000000;
	mov.f64 	%fd44, 0d4010000000000000;
	div.rn.f64 	%fd45, %fd44, %fd43;
	add.f64 	%fd46, %fd45, %fd41;
	cvt.rn.f32.f64 	%f40, %fd46;
$L__BB0_16:
	add.s64 	%rd31, %rd31, 4;
	add.s64 	%rd24, %rd9, %rd31;
	setp.ne.s64 	%p10, %rd24, 0;
	@%p10 bra 	$L__BB0_8;
$L__BB0_17:
	shl.b32 	%r7, %r1, 2;
	mov.u32 	%r8, pre_array;
	add.s32 	%r9, %r8, %r7;
	st.shared.f32 	[%r9], %f40;
	bar.sync 	0;
	setp.lt.u32 	%p11, %r2, 2;
	@%p11 bra 	$L__BB0_22;
	cvt.u64.u32 	%rd14, %r2;
	mov.b64 	%rd33, 1;
$L__BB0_19:
	cvt.u32.u64 	%r4, %rd33;
	mul.lo.s32 	%r10, %r4, %r1;
	shl.b32 	%r5, %r10, 1;
	setp.ge.u32 	%p12, %r5, %r2;
	@%p12 bra 	$L__BB0_21;
	add.s32 	%r11, %r5, %r4;
	shl.b32 	%r12, %r11, 2;
	add.s32 	%r14, %r8, %r12;
	ld.shared.f32 	%f31, [%r14];
	shl.b32 	%r15, %r5, 2;
	add.s32 	%r16, %r8, %r15;
	ld.shared.f32 	%f32, [%r16];
	add.f32 	%f33, %f31, %f32;
	st.shared.f32 	[%r16], %f33;
$L__BB0_21:
	bar.sync 	0;
	shl.b64 	%rd33, %rd33, 1;
	setp.lt.u64 	%p13, %rd33, %rd14;
	@%p13 bra 	$L__BB0_19;
$L__BB0_22:
	setp.ne.s32 	%p14, %r1, 0;
	@%p14 bra 	$L__BB0_24;
	ld.shared.f32 	%f34, [pre_array];
	cvta.to.global.u64 	%rd26, %rd19;
	mul.wide.u32 	%rd27, %r3, 4;
	add.s64 	%rd28, %rd26, %rd27;
	st.global.f32 	[%rd28], %f34;
$L__BB0_24:
	ret;

}
	// .globl	_Z17reductionSumArrayPfm
.visible .entry _Z17reductionSumArrayPfm(
	.param .u64 .ptr .align 1 _Z17reductionSumArrayPfm_param_0,
	.param .u64 _Z17reductionSumArrayPfm_param_1
)
{
	.reg .pred 	%p<6>;
	.reg .b32 	%r<21>;
	.reg .b32 	%f<6>;
	.reg .b64 	%rd<14>;

	ld.param.u64 	%rd6, [_Z17reductionSumArrayPfm_param_0];
	ld.param.u64 	%rd7, [_Z17reductionSumArrayPfm_param_1];
	cvta.to.global.u64 	%rd1, %rd6;
	mov.u32 	%r1, %tid.x;
	mov.u32 	%r2, %ntid.x;
	mov.u32 	%r3, %ctaid.x;
	mad.lo.s32 	%r6, %r2, %r3, %r1;
	cvt.u64.u32 	%rd2, %r6;
	setp.le.u64 	%p1, %rd7, %rd2;
	@%p1 bra 	$L__BB1_2;
	shl.b64 	%rd8, %rd2, 2;
	add.s64 	%rd9, %rd1, %rd8;
	ld.global.f32 	%f1, [%rd9];
	shl.b32 	%r11, %r1, 2;
	mov.u32 	%r12, shared_mem_array;
	add.s32 	%r13, %r12, %r11;
	st.shared.f32 	[%r13], %f1;
	bra.uni 	$L__BB1_3;
$L__BB1_2:
	shl.b32 	%r7, %r1, 2;
	mov.u32 	%r8, shared_mem_array;
	add.s32 	%r9, %r8, %r7;
	mov.b32 	%r10, 0;
	st.shared.u32 	[%r9], %r10;
$L__BB1_3:
	bar.sync 	0;
	setp.lt.u32 	%p2, %r2, 2;
	@%p2 bra 	$L__BB1_8;
	cvt.u64.u32 	%rd3, %r2;
	mov.b64 	%rd13, 1;
	mov.u32 	%r17, shared_mem_array;
$L__BB1_5:
	cvt.u32.u64 	%r4, %rd13;
	mul.lo.s32 	%r14, %r4, %r1;
	shl.b32 	%r5, %r14, 1;
	setp.ge.u32 	%p3, %r5, %r2;
	@%p3 bra 	$L__BB1_7;
	add.s32 	%r15, %r5, %r4;
	shl.b32 	%r16, %r15, 2;
	add.s32 	%r18, %r17, %r16;
	ld.shared.f32 	%f2, [%r18];
	shl.b32 	%r19, %r5, 2;
	add.s32 	%r20, %r17, %r19;
	ld.shared.f32 	%f3, [%r20];
	add.f32 	%f4, %f2, %f3;
	st.shared.f32 	[%r20], %f4;
$L__BB1_7:
	bar.sync 	0;
	shl.b64 	%rd13, %rd13, 1;
	setp.lt.u64 	%p4, %rd13, %rd3;
	@%p4 bra 	$L__BB1_5;
$L__BB1_8:
	setp.ne.s32 	%p5, %r1, 0;
	@%p5 bra 	$L__BB1_10;
	ld.shared.f32 	%f5, [shared_mem_array];
	mul.wide.u32 	%rd11, %r3, 4;
	add.s64 	%rd12, %rd1, %rd11;
	st.global.f32 	[%rd12], %f5;
$L__BB1_10:
	ret;

}


// ===== COMPILED SASS (sm_100) =====

	.target	sm_100

	.elftype	@"ET_EXEC"


//--------------------- .note.nv.tkinfo           --------------------------
	.section	.note.nv.tkinfo,"",@"SHT_NOTE"
	.sectionflags	@"SHF_NOTE_NV_TKINFO"
	.tkinfo
        /*0018*/ 	.word	0x00000002
        /*0030*/ 	.string	""
        /*0030*/ 	.string	"ptxas"
        /*0030*/ 	.string	"Cuda compilation tools, release 13.0, V13.0.88"
        /*0030*/ 	.string	"Build cuda_13.0.r13.0/compiler.36424714_0"
        /*0030*/ 	.string	"-arch sm_100 -m 64 "



//--------------------- .note.nv.cuinfo           --------------------------
	.section	.note.nv.cuinfo,"",@"SHT_NOTE"
	.sectionflags	@"SHF_NOTE_NV_CUINFO"
        /*0018*/ 	.short	0x0002
        /*001a*/ 	.short	0x0064
        /*001c*/ 	.short	0x0082
	.zero		2


//--------------------- .nv.info                  --------------------------
	.section	.nv.info,"",@"SHT_CUDA_INFO"
	.align	4


	//----- nvinfo : EIATTR_REGCOUNT
	.align		4
        /*0000*/ 	.byte	0x04, 0x2f
        /*0002*/ 	.short	(.L_1 - .L_0)
	.align		4
.L_0:
        /*0004*/ 	.word	index@(_Z18precomputePiKernellfmiPf)
        /*0008*/ 	.word	0x00000022


	//----- nvinfo : EIATTR_FRAME_SIZE
	.align		4
.L_1:
        /*000c*/ 	.byte	0x04, 0x11
        /*000e*/ 	.short	(.L_3 - .L_2)
	.align		4
.L_2:
        /*0010*/ 	.word	index@($__internal_0_$__cuda_sm20_div_rn_f64_full)
        /*0014*/ 	.word	0x00000000


	//----- nvinfo : EIATTR_FRAME_SIZE
	.align		4
.L_3:
        /*0018*/ 	.byte	0x04, 0x11
        /*001a*/ 	.short	(.L_5 - .L_4)
	.align		4
.L_4:
        /*001c*/ 	.word	index@(_Z18precomputePiKernellfmiPf)
        /*0020*/ 	.word	0x00000000


	//----- nvinfo : EIATTR_REGCOUNT
	.align		4
.L_5:
        /*0024*/ 	.byte	0x04, 0x2f
        /*0026*/ 	.short	(.L_7 - .L_6)
	.align		4
.L_6:
        /*0028*/ 	.word	index@(_Z17reductionSumArrayPfm)
        /*002c*/ 	.word	0x0000000a


	//----- nvinfo : EIATTR_FRAME_SIZE
	.align		4
.L_7:
        /*0030*/ 	.byte	0x04, 0x11
        /*0032*/ 	.short	(.L_9 - .L_8)
	.align		4
.L_8:
        /*0034*/ 	.word	index@(_Z17reductionSumArrayPfm)
        /*0038*/ 	.word	0x00000000


	//----- nvinfo : EIATTR_MIN_STACK_SIZE
	.align		4
.L_9:
        /*003c*/ 	.byte	0x04, 0x12
        /*003e*/ 	.short	(.L_11 - .L_10)
	.align		4
.L_10:
        /*0040*/ 	.word	index@(_Z17reductionSumArrayPfm)
        /*0044*/ 	.word	0x00000000


	//----- nvinfo : EIATTR_MIN_STACK_SIZE
	.align		4
.L_11:
        /*0048*/ 	.byte	0x04, 0x12
        /*004a*/ 	.short	(.L_13 - .L_12)
	.align		4
.L_12:
        /*004c*/ 	.word	index@(_Z18precomputePiKernellfmiPf)
        /*0050*/ 	.word	0x00000000
.L_13:


//--------------------- .nv.compat                --------------------------
	.section	.nv.compat,"",@"SHT_CUDA_COMPAT_INFO"
	.align	4
        /*0000*/ 	.byte	0x02, 0x09, 0x00, 0x00, 0x02, 0x02, 0x01, 0x00, 0x02, 0x05, 0x05, 0x00, 0x03, 0x07, 0x01, 0x01
        /*0010*/ 	.byte	0x02, 0x03, 0x00, 0x00, 0x02, 0x06, 0x01, 0x00, 0x04, 0x0b, 0x08, 0x00, 0x01, 0x00, 0x00, 0x00
        /*0020*/ 	.byte	0x00, 0x00, 0x00, 0x00


//--------------------- .nv.info._Z17reductionSumArrayPfm --------------------------
	.section	.nv.info._Z17reductionSumArrayPfm,"",@"SHT_CUDA_INFO"
	.sectionflags	@""
	.align	4


	//----- nvinfo : EIATTR_CUDA_API_VERSION
	.align		4
        /*0000*/ 	.byte	0x04, 0x37
        /*0002*/ 	.short	(.L_15 - .L_14)
.L_14:
        /*0004*/ 	.word	0x00000082


	//----- nvinfo : EIATTR_KPARAM_INFO
	.align		4
.L_15:
        /*0008*/ 	.byte	0x04, 0x17
        /*000a*/ 	.short	(.L_17 - .L_16)
.L_16:
        /*000c*/ 	.word	0x00000000
        /*0010*/ 	.short	0x0001
        /*0012*/ 	.short	0x0008
        /*0014*/ 	.byte	0x00, 0xf0, 0x21, 0x00


	//----- nvinfo : EIATTR_KPARAM_INFO
	.align		4
.L_17:
        /*0018*/ 	.byte	0x04, 0x17
        /*001a*/ 	.short	(.L_19 - .L_18)
.L_18:
        /*001c*/ 	.word	0x00000000
        /*0020*/ 	.short	0x0000
        /*0022*/ 	.short	0x0000
        /*0024*/ 	.byte	0x00, 0xf5, 0x21, 0x00


	//----- nvinfo : EIATTR_SPARSE_MMA_MASK
	.align		4
.L_19:
        /*0028*/ 	.byte	0x03, 0x50
        /*002a*/ 	.short	0x0000


	//----- nvinfo : EIATTR_MAXREG_COUNT
	.align		4
        /*002c*/ 	.byte	0x03, 0x1b
        /*002e*/ 	.short	0x00ff


	//----- nvinfo : EIATTR_NUM_BARRIERS
	.align		4
        /*0030*/ 	.byte	0x02, 0x4c
        /*0032*/ 	.byte	0x01
	.zero		1


	//----- nvinfo : EIATTR_MERCURY_ISA_VERSION
	.align		4
        /*0034*/ 	.byte	0x03, 0x5f
        /*0036*/ 	.short	0x0101


	//----- nvinfo : EIATTR_VRC_CTA_INIT_COUNT
	.align		4
        /*0038*/ 	.byte	0x02, 0x4a
	.zero		1
	.zero		1


	//----- nvinfo : EIATTR_EXIT_INSTR_OFFSETS
	.align		4
        /*003c*/ 	.byte	0x04, 0x1c
        /*003e*/ 	.short	(.L_21 - .L_20)


	//   ....[0]....
.L_20:
        /*0040*/ 	.word	0x00000330


	//   ....[1]....
        /*0044*/ 	.word	0x000003b0


	//----- nvinfo : EIATTR_CRS_STACK_SIZE
	.align		4
.L_21:
        /*0048*/ 	.byte	0x04, 0x1e
        /*004a*/ 	.short	(.L_23 - .L_22)
.L_22:
        /*004c*/ 	.word	0x00000000


	//----- nvinfo : EIATTR_CBANK_PARAM_SIZE
	.align		4
.L_23:
        /*0050*/ 	.byte	0x03, 0x19
        /*0052*/ 	.short	0x0010


	//----- nvinfo : EIATTR_PARAM_CBANK
	.align		4
        /*0054*/ 	.byte	0x04, 0x0a
        /*0056*/ 	.short	(.L_25 - .L_24)
	.align		4
.L_24:
        /*0058*/ 	.word	index@(.nv.constant0._Z17reductionSumArrayPfm)
        /*005c*/ 	.short	0x0380
        /*005e*/ 	.short	0x0010


	//----- nvinfo : EIATTR_SW_WAR
	.align		4
.L_25:
        /*0060*/ 	.byte	0x04, 0x36
        /*0062*/ 	.short	(.L_27 - .L_26)
.L_26:
        /*0064*/ 	.word	0x00000008
.L_27:


//--------------------- .nv.info._Z18precomputePiKernellfmiPf --------------------------
	.section	.nv.info._Z18precomputePiKernellfmiPf,"",@"SHT_CUDA_INFO"
	.sectionflags	@""
	.align	4


	//----- nvinfo : EIATTR_CUDA_API_VERSION
	.align		4
        /*0000*/ 	.byte	0x04, 0x37
        /*0002*/ 	.short	(.L_29 - .L_28)
.L_28:
        /*0004*/ 	.word	0x00000082


	//----- nvinfo : EIATTR_KPARAM_INFO
	.align		4
.L_29:
        /*0008*/ 	.byte	0x04, 0x17
        /*000a*/ 	.short	(.L_31 - .L_30)
.L_30:
        /*000c*/ 	.word	0x00000000
        /*0010*/ 	.short	0x0004
        /*0012*/ 	.short	0x0020
        /*0014*/ 	.byte	0x00, 0xf5, 0x21, 0x00


	//----- nvinfo : EIATTR_KPARAM_INFO
	.align		4
.L_31:
        /*0018*/ 	.byte	0x04, 0x17
        /*001a*/ 	.short	(.L_33 - .L_32)
.L_32:
        /*001c*/ 	.word	0x00000000
        /*0020*/ 	.short	0x0003
        /*0022*/ 	.short	0x0018
        /*0024*/ 	.byte	0x00, 0xf0, 0x11, 0x00


	//----- nvinfo : EIATTR_KPARAM_INFO
	.align		4
.L_33:
        /*0028*/ 	.byte	0x04, 0x17
        /*002a*/ 	.short	(.L_35 - .L_34)
.L_34:
        /*002c*/ 	.word	0x00000000
        /*0030*/ 	.short	0x0002
        /*0032*/ 	.short	0x0010
        /*0034*/ 	.byte	0x00, 0xf0, 0x21, 0x00


	//----- nvinfo : EIATTR_KPARAM_INFO
	.align		4
.L_35:
        /*0038*/ 	.byte	0x04, 0x17
        /*003a*/ 	.short	(.L_37 - .L_36)
.L_36:
        /*003c*/ 	.word	0x00000000
        /*0040*/ 	.short	0x0001
        /*0042*/ 	.short	0x0008
        /*0044*/ 	.byte	0x00, 0xf0, 0x11, 0x00


	//----- nvinfo : EIATTR_KPARAM_INFO
	.align		4
.L_37:
        /*0048*/ 	.byte	0x04, 0x17
        /*004a*/ 	.short	(.L_39 - .L_38)
.L_38:
        /*004c*/ 	.word	0x00000000
        /*0050*/ 	.short	0x0000
        /*0052*/ 	.short	0x0000
        /*0054*/ 	.byte	0x00, 0xf0, 0x21, 0x00


	//----- nvinfo : EIATTR_SPARSE_MMA_MASK
	.align		4
.L_39:
        /*0058*/ 	.byte	0x03, 0x50
        /*005a*/ 	.short	0x0000


	//----- nvinfo : EIATTR_MAXREG_COUNT
	.align		4
        /*005c*/ 	.byte	0x03, 0x1b
        /*005e*/ 	.short	0x00ff


	//----- nvinfo : EIATTR_NUM_BARRIERS
	.align		4
        /*0060*/ 	.byte	0x02, 0x4c
        /*0062*/ 	.byte	0x01
	.zero		1


	//----- nvinfo : EIATTR_MERCURY_ISA_VERSION
	.align		4
        /*0064*/ 	.byte	0x03, 0x5f
        /*0066*/ 	.short	0x0101


	//----- nvinfo : EIATTR_VRC_CTA_INIT_COUNT
	.align		4
        /*0068*/ 	.byte	0x02, 0x4a
	.zero		1
	.zero		1


	//----- nvinfo : EIATTR_EXIT_INSTR_OFFSETS
	.align		4
        /*006c*/ 	.byte	0x04, 0x1c
        /*006e*/ 	.short	(.L_41 - .L_40)


	//   ....[0]....
.L_40:
        /*0070*/ 	.word	0x00001010


	//   ....[1]....
        /*0074*/ 	.word	0x000010a0


	//----- nvinfo : EIATTR_CRS_STACK_SIZE
	.align		4
.L_41:
        /*0078*/ 	.byte	0x04, 0x1e
        /*007a*/ 	.short	(.L_43 - .L_42)
.L_42:
        /*007c*/ 	.word	0x00000000


	//----- nvinfo : EIATTR_CBANK_PARAM_SIZE
	.align		4
.L_43:
        /*0080*/ 	.byte	0x03, 0x19
        /*0082*/ 	.short	0x0028


	//----- nvinfo : EIATTR_PARAM_CBANK
	.align		4
        /*0084*/ 	.byte	0x04, 0x0a
        /*0086*/ 	.short	(.L_45 - .L_44)
	.align		4
.L_44:
        /*0088*/ 	.word	index@(.nv.constant0._Z18precomputePiKernellfmiPf)
        /*008c*/ 	.short	0x0380
        /*008e*/ 	.short	0x0028


	//----- nvinfo : EIATTR_SW_WAR
	.align		4
.L_45:
        /*0090*/ 	.byte	0x04, 0x36
        /*0092*/ 	.short	(.L_47 - .L_46)
.L_46:
        /*0094*/ 	.word	0x00000008
.L_47:


//--------------------- .nv.callgraph             --------------------------
	.section	.nv.callgraph,"",@"SHT_CUDA_CALLGRAPH"
	.align	4
	.sectionentsize	8
	.align		4
        /*0000*/ 	.word	0x00000000
	.align		4
        /*0004*/ 	.word	0xffffffff
	.align		4
        /*0008*/ 	.word	0x00000000
	.align		4
        /*000c*/ 	.word	0xfffffffe
	.align		4
        /*0010*/ 	.word	0x00000000
	.align		4
        /*0014*/ 	.word	0xfffffffd
	.align		4
        /*0018*/ 	.word	0x00000000
	.align		4
        /*001c*/ 	.word	0xfffffffc


//--------------------- .text._Z17reductionSumArrayPfm --------------------------
	.section	.text._Z17reductionSumArrayPfm,"ax",@progbits
	.align	128
        .global         _Z17reductionSumArrayPfm
        .type           _Z17reductionSumArrayPfm,@function
        .size           _Z17reductionSumArrayPfm,(.L_x_41 - _Z17reductionSumArrayPfm)
        .other          _Z17reductionSumArrayPfm,@"STO_CUDA_ENTRY STV_DEFAULT"
_Z17reductionSumArrayPfm:
.text._Z17reductionSumArrayPfm:
[----:B------:R-:W-:Y:S01]  /*0000*/  LDC R1, c[0x0][0x37c] ;  /* 0x0000df00ff017b82 */ /* 0x000fe20000000800 */
[----:B------:R-:W0:Y:S01]  /*0010*/  S2R R7, SR_TID.X ;  /* 0x0000000000077919 */ /* 0x000e220000002100 */
[----:B------:R-:W0:Y:S01]  /*0020*/  LDCU UR8, c[0x0][0x360] ;  /* 0x00006c00ff0877ac */ /* 0x000e220008000800 */
[----:B------:R-:W-:Y:S01]  /*0030*/  BSSY.RECONVERGENT B0, `(.L_x_0) ;  /* 0x0000019000007945 */ /* 0x000fe20003800200 */
[----:B------:R-:W0:Y:S01]  /*0040*/  S2R R6, SR_CTAID.X ;  /* 0x0000000000067919 */ /* 0x000e220000002500 */
[----:B------:R-:W1:Y:S01]  /*0050*/  LDCU.64 UR4, c[0x0][0x388] ;  /* 0x00007100ff0477ac */ /* 0x000e620008000a00 */
[----:B------:R-:W2:Y:S01]  /*0060*/  LDCU.64 UR6, c[0x0][0x358] ;  /* 0x00006b00ff0677ac */ /* 0x000ea20008000a00 */
[----:B0-----:R-:W-:-:S05]  /*0070*/  IMAD R0, R6, UR8, R7 ;  /* 0x0000000806007c24 */ /* 0x001fca000f8e0207 */
[----:B-1----:R-:W-:-:S04]  /*0080*/  ISETP.GE.U32.AND P0, PT, R0, UR4, PT ;  /* 0x0000000400007c0c */ /* 0x002fc8000bf06070 */
[----:B------:R-:W-:-:S13]  /*0090*/  ISETP.GE.U32.AND.EX P0, PT, RZ, UR5, PT, P0 ;  /* 0x00000005ff007c0c */ /* 0x000fda000bf06100 */
[----:B--2---:R-:W-:Y:S05]  /*00a0*/  @P0 BRA `(.L_x_1) ;  /* 0x00000000002c0947 */ /* 0x004fea0003800000 */
[----:B------:R-:W0:Y:S02]  /*00b0*/  LDCU.64 UR4, c[0x0][0x380] ;  /* 0x00007000ff0477ac */ /* 0x000e240008000a00 */
[----:B0-----:R-:W-:-:S04]  /*00c0*/  LEA R2, P0, R0, UR4, 0x2 ;  /* 0x0000000400027c11 */ /* 0x001fc8000f8010ff */
[----:B------:R-:W-:-:S05]  /*00d0*/  LEA.HI.X R3, R0, UR5, RZ, 0x2, P0 ;  /* 0x0000000500037c11 */ /* 0x000fca00080f14ff */
[----:B------:R-:W2:Y:S01]  /*00e0*/  LDG.E R2, desc[UR6][R2.64] ;  /* 0x0000000602027981 */ /* 0x000ea2000c1e1900 */
[----:B------:R-:W0:Y:S01]  /*00f0*/  S2UR UR5, SR_CgaCtaId ;  /* 0x00000000000579c3 */ /* 0x000e220000008800 */
[----:B------:R-:W-:Y:S02]  /*0100*/  UMOV UR4, 0x400 ;  /* 0x0000040000047882 */ /* 0x000fe40000000000 */
[----:B0-----:R-:W-:-:S06]  /*0110*/  ULEA UR4, UR5, UR4, 0x18 ;  /* 0x0000000405047291 */ /* 0x001fcc000f8ec0ff */
[----:B------:R-:W-:-:S04]  /*0120*/  IMAD.U32 R0, RZ, RZ, UR4 ;  /* 0x00000004ff007e24 */ /* 0x000fc8000f8e00ff */
[----:B------:R-:W-:-:S05]  /*0130*/  IMAD R5, R7, 0x4, R0 ;  /* 0x0000000407057824 */ /* 0x000fca00078e0200 */
[----:B--2---:R1:W-:Y:S01]  /*0140*/  STS [R5], R2 ;  /* 0x0000000205007388 */ /* 0x0043e20000000800 */
[----:B------:R-:W-:Y:S05]  /*0150*/  BRA `(.L_x_2) ;  /* 0x0000000000187947 */ /* 0x000fea0003800000 */
.L_x_1:
[----:B------:R-:W0:Y:S01]  /*0160*/  S2UR UR5, SR_CgaCtaId ;  /* 0x00000000000579c3 */ /* 0x000e220000008800 */
[----:B------:R-:W-:Y:S02]  /*0170*/  UMOV UR4, 0x400 ;  /* 0x0000040000047882 */ /* 0x000fe40000000000 */
[----:B0-----:R-:W-:-:S06]  /*0180*/  ULEA UR4, UR5, UR4, 0x18 ;  /* 0x0000000405047291 */ /* 0x001fcc000f8ec0ff */
[----:B------:R-:W-:-:S05]  /*0190*/  MOV R0, UR4 ;  /* 0x0000000400007c02 */ /* 0x000fca0008000f00 */
[----:B------:R-:W-:-:S05]  /*01a0*/  IMAD R2, R7, 0x4, R0 ;  /* 0x0000000407027824 */ /* 0x000fca00078e0200 */
[----:B------:R0:W-:Y:S02]  /*01b0*/  STS [R2], RZ ;  /* 0x000000ff02007388 */ /* 0x0001e40000000800 */
.L_x_2:
[----:B------:R-:W-:Y:S05]  /*01c0*/  BSYNC.RECONVERGENT B0 ;  /* 0x0000000000007941 */ /* 0x000fea0003800200 */
.L_x_0:
[----:B------:R-:W-:Y:S01]  /*01d0*/  BAR.SYNC.DEFER_BLOCKING 0x0 ;  /* 0x0000000000007b1d */ /* 0x000fe20000010000 */
[----:B------:R-:W-:Y:S01]  /*01e0*/  UISETP.GE.U32.AND UP0, UPT, UR8, 0x2, UPT ;  /* 0x000000020800788c */ /* 0x000fe2000bf06070 */
[----:B------:R-:W-:-:S08]  /*01f0*/  ISETP.NE.AND P1, PT, R7, RZ, PT ;  /* 0x000000ff0700720c */ /* 0x000fd00003f25270 */
[----:B------:R-:W-:Y:S05]  /*0200*/  BRA.U !UP0, `(.L_x_3) ;  /* 0x0000000108487547 */ /* 0x000fea000b800000 */
[----:B------:R-:W-:Y:S01]  /*0210*/  UMOV UR5, 0x1 ;  /* 0x0000000100057882 */ /* 0x000fe20000000000 */
[----:B------:R-:W-:-:S05]  /*0220*/  UMOV UR4, URZ ;  /* 0x000000ff00047c82 */ /* 0x000fca0008000000 */
.L_x_4:
[----:B-12---:R-:W-:Y:S01]  /*0230*/  IMAD R5, R7, UR5, RZ ;  /* 0x0000000507057c24 */ /* 0x006fe2000f8e02ff */
[----:B------:R-:W-:-:S04]  /*0240*/  USHF.L.U64.HI UR4, UR5, 0x1, UR4 ;  /* 0x0000000105047899 */ /* 0x000fc80008010204 */
[----:B------:R-:W-:-:S04]  /*0250*/  SHF.L.U32 R3, R5, 0x1, RZ ;  /* 0x0000000105037819 */ /* 0x000fc800000006ff */
[----:B------:R-:W-:-:S13]  /*0260*/  ISETP.GE.U32.AND P0, PT, R3, UR8, PT ;  /* 0x0000000803007c0c */ /* 0x000fda000bf06070 */
[----:B------:R-:W-:Y:S01]  /*0270*/  @!P0 VIADD R3, R3, UR5 ;  /* 0x0000000503038c36 */ /* 0x000fe20008000000 */
[----:B0-----:R-:W-:Y:S01]  /*0280*/  @!P0 LEA R2, R5, R0, 0x3 ;  /* 0x0000000005028211 */ /* 0x001fe200078e18ff */
[----:B------:R-:W-:Y:S02]  /*0290*/  USHF.L.U32 UR5, UR5, 0x1, URZ ;  /* 0x0000000105057899 */ /* 0x000fe400080006ff */
[----:B------:R-:W-:Y:S02]  /*02a0*/  @!P0 IMAD R3, R3, 0x4, R0 ;  /* 0x0000000403038824 */ /* 0x000fe400078e0200 */
[----:B------:R-:W-:Y:S01]  /*02b0*/  @!P0 LDS R4, [R2] ;  /* 0x0000000002048984 */ /* 0x000fe20000000800 */
[----:B------:R-:W-:-:S03]  /*02c0*/  UISETP.GE.U32.AND UP0, UPT, UR5, UR8, UPT ;  /* 0x000000080500728c */ /* 0x000fc6000bf06070 */
[----:B------:R-:W0:Y:S01]  /*02d0*/  @!P0 LDS R3, [R3] ;  /* 0x0000000003038984 */ /* 0x000e220000000800 */
[----:B------:R-:W-:Y:S01]  /*02e0*/  UISETP.GE.U32.AND.EX UP0, UPT, UR4, URZ, UPT, UP0 ;  /* 0x000000ff0400728c */ /* 0x000fe2000bf06100 */
[----:B0-----:R-:W-:-:S05]  /*02f0*/  @!P0 FADD R5, R3, R4 ;  /* 0x0000000403058221 */ /* 0x001fca0000000000 */
[----:B------:R2:W-:Y:S01]  /*0300*/  @!P0 STS [R2], R5 ;  /* 0x0000000502008388 */ /* 0x0005e20000000800 */
[----:B------:R-:W-:Y:S06]  /*0310*/  BAR.SYNC.DEFER_BLOCKING 0x0 ;  /* 0x0000000000007b1d */ /* 0x000fec0000010000 */
[----:B------:R-:W-:Y:S05]  /*0320*/  BRA.U !UP0, `(.L_x_4) ;  /* 0xfffffffd08c07547 */ /* 0x000fea000b83ffff */
.L_x_3:
[----:B------:R-:W-:Y:S05]  /*0330*/  @P1 EXIT ;  /* 0x000000000000194d */ /* 0x000fea0003800000 */
[----:B------:R-:W3:Y:S01]  /*0340*/  S2UR UR5, SR_CgaCtaId ;  /* 0x00000000000579c3 */ /* 0x000ee20000008800 */
[----:B------:R-:W-:-:S07]  /*0350*/  UMOV UR4, 0x400 ;  /* 0x0000040000047882 */ /* 0x000fce0000000000 */
[----:B012---:R-:W0:Y:S01]  /*0360*/  LDC.64 R2, c[0x0][0x380] ;  /* 0x0000e000ff027b82 */ /* 0x007e220000000a00 */
[----:B---3--:R-:W-:Y:S01]  /*0370*/  ULEA UR4, UR5, UR4, 0x18 ;  /* 0x0000000405047291 */ /* 0x008fe2000f8ec0ff */
[----:B0-----:R-:W-:-:S08]  /*0380*/  IMAD.WIDE.U32 R2, R6, 0x4, R2 ;  /* 0x0000000406027825 */ /* 0x001fd000078e0002 */
[----:B------:R-:W0:Y:S04]  /*0390*/  LDS R5, [UR4] ;  /* 0x00000004ff057984 */ /* 0x000e280008000800 */
[----:B0-----:R-:W-:Y:S01]  /*03a0*/  STG.E desc[UR6][R2.64], R5 ;  /* 0x0000000502007986 */ /* 0x001fe2000c101906 */
[----:B------:R-:W-:Y:S05]  /*03b0*/  EXIT ;  /* 0x000000000000794d */ /* 0x000fea0003800000 */
.L_x_5:
[----:B------:R-:W-:-:S00]  /*03c0*/  BRA `(.L_x_5) ;  /* 0xfffffffc00fc7947 */ /* 0x000fc0000383ffff */
[----:B------:R-:W-:-:S00]  /*03d0*/  NOP ;  /* 0x0000000000007918 */ /* 0x000fc00000000000 */
        /* <DEDUP_REMOVED lines=10> */
.L_x_41:


//--------------------- .text._Z18precomputePiKernellfmiPf --------------------------
	.section	.text._Z18precomputePiKernellfmiPf,"ax",@progbits
	.align	128
        .global         _Z18precomputePiKernellfmiPf
        .type           _Z18precomputePiKernellfmiPf,@function
        .size           _Z18precomputePiKernellfmiPf,(.L_x_40 - _Z18precomputePiKernellfmiPf)
        .other          _Z18precomputePiKernellfmiPf,@"STO_CUDA_ENTRY STV_DEFAULT"
_Z18precomputePiKernellfmiPf:
.text._Z18precomputePiKernellfmiPf:
[----:B------:R-:W-:Y:S01]  /*0000*/  LDC R1, c[0x0][0x37c] ;  /* 0x0000df00ff017b82 */ /* 0x000fe20000000800 */
[----:B------:R-:W0:Y:S01]  /*0010*/  S2R R2, SR_TID.X ;  /* 0x0000000000027919 */ /* 0x000e220000002100 */
[----:B------:R-:W0:Y:S01]  /*0020*/  LDCU UR6, c[0x0][0x360] ;  /* 0x00006c00ff0677ac */ /* 0x000e220008000800 */
[----:B------:R-:W-:Y:S01]  /*0030*/  BSSY.RECONVERGENT B0, `(.L_x_6) ;  /* 0x00000e2000007945 */ /* 0x000fe20003800200 */
[----:B------:R-:W0:Y:S01]  /*0040*/  S2R R3, SR_CTAID.X ;  /* 0x0000000000037919 */ /* 0x000e220000002500 */
[----:B------:R-:W1:Y:S01]  /*0050*/  LDCU.64 UR8, c[0x0][0x390] ;  /* 0x00007200ff0877ac */ /* 0x000e620008000a00 */
[----:B------:R-:W2:Y:S01]  /*0060*/  LDCU.64 UR10, c[0x0][0x380] ;  /* 0x00007000ff0a77ac */ /* 0x000ea20008000a00 */
[----:B------:R-:W3:Y:S01]  /*0070*/  LDCU.64 UR14, c[0x0][0x380] ;  /* 0x00007000ff0e77ac */ /* 0x000ee20008000a00 */
[----:B0-----:R-:W-:-:S04]  /*0080*/  IMAD R27, R3, UR6, R2 ;  /* 0x00000006031b7c24 */ /* 0x001fc8000f8e0202 */
[----:B-1----:R-:W-:-:S04]  /*0090*/  IMAD.WIDE.U32 R4, R27, UR8, RZ ;  /* 0x000000081b047c25 */ /* 0x002fc8000f8e00ff */
[----:B------:R-:W-:Y:S01]  /*00a0*/  IMAD R9, R27, UR9, R5 ;  /* 0x000000091b097c24 */ /* 0x000fe2000f8e0205 */
[----:B------:R-:W-:-:S04]  /*00b0*/  IADD3 R7, P1, PT, R4, UR8, RZ ;  /* 0x0000000804077c10 */ /* 0x000fc8000ff3e0ff */
[----:B------:R-:W-:Y:S02]  /*00c0*/  ISETP.GE.U32.AND P0, PT, R4, R7, PT ;  /* 0x000000070400720c */ /* 0x000fe40003f06070 */
[----:B------:R-:W-:-:S04]  /*00d0*/  IADD3.X R0, PT, PT, R9, UR9, RZ, P1, !PT ;  /* 0x0000000909007c10 */ /* 0x000fc80008ffe4ff */
[----:B------:R-:W-:Y:S01]  /*00e0*/  ISETP.GE.U32.AND.EX P0, PT, R9, R0, PT, P0 ;  /* 0x000000000900720c */ /* 0x000fe20003f06100 */
[----:B------:R-:W-:-:S12]  /*00f0*/  IMAD.MOV.U32 R0, RZ, RZ, RZ ;  /* 0x000000ffff007224 */ /* 0x000fd800078e00ff */
[----:B--23--:R-:W-:Y:S05]  /*0100*/  @P0 BRA `(.L_x_7) ;  /* 0x0000000c00500947 */ /* 0x00cfea0003800000 */
[----:B------:R-:W0:Y:S01]  /*0110*/  LDCU UR5, c[0x0][0x388] ;  /* 0x00007100ff0577ac */ /* 0x000e220008000800 */
[----:B------:R-:W-:Y:S02]  /*0120*/  IMAD.MOV.U32 R5, RZ, RZ, R9 ;  /* 0x000000ffff057224 */ /* 0x000fe400078e0009 */
[----:B------:R-:W-:Y:S01]  /*0130*/  IMAD.MOV.U32 R0, RZ, RZ, RZ ;  /* 0x000000ffff007224 */ /* 0x000fe200078e00ff */
[----:B------:R-:W-:Y:S01]  /*0140*/  ULOP3.LUT UR4, UR8, 0x3, URZ, 0xc0, !UPT ;  /* 0x0000000308047892 */ /* 0x000fe2000f8ec0ff */
[----:B------:R-:W-:Y:S02]  /*0150*/  IMAD.MOV.U32 R6, RZ, RZ, RZ ;  /* 0x000000ffff067224 */ /* 0x000fe400078e00ff */
[----:B------:R-:W-:Y:S01]  /*0160*/  IMAD.MOV.U32 R7, RZ, RZ, 0x40100000 ;  /* 0x40100000ff077424 */ /* 0x000fe200078e00ff */
[----:B------:R-:W-:-:S04]  /*0170*/  UISETP.NE.U32.AND UP0, UPT, UR4, URZ, UPT ;  /* 0x000000ff0400728c */ /* 0x000fc8000bf05070 */
[----:B------:R-:W-:Y:S01]  /*0180*/  UISETP.NE.AND.EX UP0, UPT, URZ, URZ, UPT, UP0 ;  /* 0x000000ffff00728c */ /* 0x000fe2000bf05300 */
[----:B0-----:R-:W0:Y:S08]  /*0190*/  F2F.F64.F32 R12, UR5 ;  /* 0x00000005000c7d10 */ /* 0x001e300008201800 */
[----:B------:R-:W-:Y:S05]  /*01a0*/  BRA.U !UP0, `(.L_x_8) ;  /* 0x0000000108b07547 */ /* 0x000fea000b800000 */
[----:B------:R-:W-:Y:S02]  /*01b0*/  IMAD.U32 R8, RZ, RZ, UR4 ;  /* 0x00000004ff087e24 */ /* 0x000fe4000f8e00ff */
[----:B------:R-:W-:Y:S02]  /*01c0*/  IMAD.MOV.U32 R26, RZ, RZ, RZ ;  /* 0x000000ffff1a7224 */ /* 0x000fe400078e00ff */
[----:B------:R-:W-:-:S07]  /*01d0*/  IMAD.MOV.U32 R0, RZ, RZ, RZ ;  /* 0x000000ffff007224 */ /* 0x000fce00078e00ff */
.L_x_13:
[----:B------:R-:W-:Y:S01]  /*01e0*/  ISETP.GT.U32.AND P1, PT, R4, UR10, PT ;  /* 0x0000000a04007c0c */ /* 0x000fe2000bf24070 */
[----:B------:R-:W-:Y:S01]  /*01f0*/  BSSY.RECONVERGENT B1, `(.L_x_9) ;  /* 0x0000024000017945 */ /* 0x000fe20003800200 */
[----:B------:R-:W-:Y:S02]  /*0200*/  IADD3 R8, P0, PT, R8, -0x1, RZ ;  /* 0xffffffff08087810 */ /* 0x000fe40007f1e0ff */
[----:B------:R-:W-:Y:S02]  /*0210*/  ISETP.GT.AND.EX P1, PT, R5, UR11, PT, P1 ;  /* 0x0000000b05007c0c */ /* 0x000fe4000bf24310 */
[----:B------:R-:W-:Y:S02]  /*0220*/  IADD3.X R26, PT, PT, R26, -0x1, RZ, P0, !PT ;  /* 0xffffffff1a1a7810 */ /* 0x000fe400007fe4ff */
[----:B------:R-:W-:-:S04]  /*0230*/  ISETP.NE.U32.AND P0, PT, R8, RZ, PT ;  /* 0x000000ff0800720c */ /* 0x000fc80003f05070 */
[----:B------:R-:W-:-:S05]  /*0240*/  ISETP.NE.AND.EX P0, PT, R26, RZ, PT, P0 ;  /* 0x000000ff1a00720c */ /* 0x000fca0003f05300 */
[----:B-12---:R-:W-:Y:S08]  /*0250*/  @P1 BRA `(.L_x_10) ;  /* 0x0000000000741947 */ /* 0x006ff00003800000 */
[----:B------:R-:W1:Y:S01]  /*0260*/  I2F.F64.S64 R10, R4 ;  /* 0x00000004000a7312 */ /* 0x000e620000301c00 */
[----:B------:R-:W-:Y:S01]  /*0270*/  IMAD.MOV.U32 R14, RZ, RZ, 0x1 ;  /* 0x00000001ff0e7424 */ /* 0x000fe200078e00ff */
[----:B------:R-:W-:Y:S01]  /*0280*/  BSSY.RECONVERGENT B2, `(.L_x_11) ;  /* 0x0000018000027945 */ /* 0x000fe20003800200 */
[----:B-1----:R-:W-:-:S08]  /*0290*/  DADD R10, R10, -0.5 ;  /* 0xbfe000000a0a7429 */ /* 0x002fd00000000000 */
[----:B0-----:R-:W-:-:S10]  /*02a0*/  DMUL R10, R12, R10 ;  /* 0x0000000a0c0a7228 */ /* 0x001fd40000000000 */
[----:B------:R-:W0:Y:S02]  /*02b0*/  F2F.F32.F64 R10, R10 ;  /* 0x0000000a000a7310 */ /* 0x000e240000301000 */
[----:B0-----:R-:W-:-:S06]  /*02c0*/  FMUL R9, R10, R10 ;  /* 0x0000000a0a097220 */ /* 0x001fcc0000400000 */
[----:B------:R-:W0:Y:S02]  /*02d0*/  F2F.F64.F32 R16, R9 ;  /* 0x0000000900107310 */ /* 0x000e240000201800 */
[----:B0-----:R-:W-:-:S06]  /*02e0*/  DADD R16, R16, 1 ;  /* 0x3ff0000010107429 */ /* 0x001fcc0000000000 */
[----:B------:R-:W0:Y:S02]  /*02f0*/  MUFU.RCP64H R15, R17 ;  /* 0x00000011000f7308 */ /* 0x000e240000001800 */
[----:B0-----:R-:W-:-:S08]  /*0300*/  DFMA R18, -R16, R14, 1 ;  /* 0x3ff000001012742b */ /* 0x001fd0000000010e */
[----:B------:R-:W-:-:S08]  /*0310*/  DFMA R18, R18, R18, R18 ;  /* 0x000000121212722b */ /* 0x000fd00000000012 */
[----:B------:R-:W-:-:S08]  /*0320*/  DFMA R18, R14, R18, R14 ;  /* 0x000000120e12722b */ /* 0x000fd0000000000e */
[----:B------:R-:W-:-:S08]  /*0330*/  DFMA R14, -R16, R18, 1 ;  /* 0x3ff00000100e742b */ /* 0x000fd00000000112 */
[----:B------:R-:W-:-:S08]  /*0340*/  DFMA R14, R18, R14, R18 ;  /* 0x0000000e120e722b */ /* 0x000fd00000000012 */
[----:B------:R-:W-:-:S08]  /*0350*/  DMUL R10, R14, 4 ;  /* 0x401000000e0a7828 */ /* 0x000fd00000000000 */
[----:B------:R-:W-:-:S08]  /*0360*/  DFMA R18, -R16, R10, 4 ;  /* 0x401000001012742b */ /* 0x000fd0000000010a */
[----:B------:R-:W-:Y:S01]  /*0370*/  DFMA R14, R14, R18, R10 ;  /* 0x000000120e0e722b */ /* 0x000fe2000000000a */
[----:B------:R0:W1:Y:S09]  /*0380*/  F2F.F64.F32 R10, R0 ;  /* 0x00000000000a7310 */ /* 0x0000720000201800 */
[----:B------:R-:W-:-:S05]  /*0390*/  FFMA R9, RZ, R17, R15 ;  /* 0x00000011ff097223 */ /* 0x000fca000000000f */
[----:B------:R-:W-:-:S13]  /*03a0*/  FSETP.GT.AND P1, PT, |R9|, 1.469367938527859385e-39, PT ;  /* 0x001000000900780b */ /* 0x000fda0003f24200 */
[----:B01----:R-:W-:Y:S05]  /*03b0*/  @P1 BRA `(.L_x_12) ;  /* 0x0000000000101947 */ /* 0x003fea0003800000 */
[----:B------:R-:W-:-:S07]  /*03c0*/  MOV R0, 0x3e0 ;  /* 0x000003e000007802 */ /* 0x000fce0000000f00 */
[----:B------:R-:W-:Y:S05]  /*03d0*/  CALL.REL.NOINC `($__internal_0_$__cuda_sm20_div_rn_f64_full) ;  /* 0x0000000c00347944 */ /* 0x000fea0003c00000 */
[----:B------:R-:W-:Y:S02]  /*03e0*/  IMAD.MOV.U32 R14, RZ, RZ, R20 ;  /* 0x000000ffff0e7224 */ /* 0x000fe400078e0014 */
[----:B------:R-:W-:-:S07]  /*03f0*/  IMAD.MOV.U32 R15, RZ, RZ, R21 ;  /* 0x000000ffff0f7224 */ /* 0x000fce00078e0015 */
.L_x_12:
[----:B------:R-:W-:Y:S05]  /*0400*/  BSYNC.RECONVERGENT B2 ;  /* 0x0000000000027941 */ /* 0x000fea0003800200 */
.L_x_11:
[----:B------:R-:W-:-:S06]  /*0410*/  DADD R10, R10, R14 ;  /* 0x000000000a0a7229 */ /* 0x000fcc000000000e */
[----:B------:R1:W2:Y:S05]  /*0420*/  F2F.F32.F64 R0, R10 ;  /* 0x0000000a00007310 */ /* 0x0002aa0000301000 */
.L_x_10:
[----:B------:R-:W-:Y:S05]  /*0430*/  BSYNC.RECONVERGENT B1 ;  /* 0x0000000000017941 */ /* 0x000fea0003800200 */
.L_x_9:
[----:B------:R-:W-:-:S05]  /*0440*/  IADD3 R4, P1, PT, R4, 0x1, RZ ;  /* 0x0000000104047810 */ /* 0x000fca0007f3e0ff */
[----:B------:R-:W-:Y:S01]  /*0450*/  IMAD.X R5, RZ, RZ, R5, P1 ;  /* 0x000000ffff057224 */ /* 0x000fe200008e0605 */
[----:B------:R-:W-:Y:S07]  /*0460*/  @P0 BRA `(.L_x_13) ;  /* 0xfffffffc005c0947 */ /* 0x000fee000383ffff */
.L_x_8:
[----:B------:R-:W3:Y:S02]  /*0470*/  LDCU.64 UR12, c[0x0][0x390] ;  /* 0x00007200ff0c77ac */ /* 0x000ee40008000a00 */
[----:B---3--:R-:W-:-:S04]  /*0480*/  UIADD3 UR4, UP0, UPT, UR12, -0x1, URZ ;  /* 0xffffffff0c047890 */ /* 0x008fc8000ff1e0ff */
[----:B------:R-:W-:Y:S02]  /*0490*/  UIADD3.X UR5, UPT, UPT, UR13, -0x1, URZ, UP0, !UPT ;  /* 0xffffffff0d057890 */ /* 0x000fe400087fe4ff */
[----:B------:R-:W-:-:S04]  /*04a0*/  UISETP.GE.U32.AND UP0, UPT, UR4, 0x3, UPT ;  /* 0x000000030400788c */ /* 0x000fc8000bf06070 */
[----:B------:R-:W-:-:S09]  /*04b0*/  UISETP.GE.U32.AND.EX UP0, UPT, UR5, URZ, UPT, UP0 ;  /* 0x000000ff0500728c */ /* 0x000fd2000bf06100 */
[----:B------:R-:W-:Y:S05]  /*04c0*/  BRA.U !UP0, `(.L_x_7) ;  /* 0x0000000908607547 */ /* 0x000fea000b800000 */
[----:B-1----:R-:W1:Y:S02]  /*04d0*/  LDC.64 R10, c[0x0][0x390] ;  /* 0x0000e400ff0a7b82 */ /* 0x002e640000000a00 */
[----:B-1----:R-:W-:-:S04]  /*04e0*/  IMAD.WIDE.U32 R10, R27, UR12, R10 ;  /* 0x0000000c1b0a7c25 */ /* 0x002fc8000f8e000a */
[----:B------:R-:W-:-:S07]  /*04f0*/  IMAD R8, R27, UR13, R11 ;  /* 0x0000000d1b087c24 */ /* 0x000fce000f8e020b */
.L_x_30:
[----:B------:R-:W-:Y:S01]  /*0500*/  ISETP.GT.U32.AND P0, PT, R4, UR14, PT ;  /* 0x0000000e04007c0c */ /* 0x000fe2000bf04070 */
[----:B------:R-:W-:Y:S03]  /*0510*/  BSSY.RECONVERGENT B1, `(.L_x_14) ;  /* 0x0000020000017945 */ /* 0x000fe60003800200 */
[----:B------:R-:W-:-:S13]  /*0520*/  ISETP.GT.AND.EX P0, PT, R5, UR15, PT, P0 ;  /* 0x0000000f05007c0c */ /* 0x000fda000bf04300 */
[----:B01-345:R-:W-:Y:S05]  /*0530*/  @P0 BRA `(.L_x_15) ;  /* 0x0000000000740947 */ /* 0x03bfea0003800000 */
[----:B------:R-:W1:Y:S01]  /*0540*/  I2F.F64.S64 R14, R4 ;  /* 0x00000004000e7312 */ /* 0x000e620000301c00 */
[----:B------:R-:W-:Y:S01]  /*0550*/  IMAD.MOV.U32 R18, RZ, RZ, 0x1 ;  /* 0x00000001ff127424 */ /* 0x000fe200078e00ff */
[----:B------:R-:W-:Y:S06]  /*0560*/  BSSY.RECONVERGENT B2, `(.L_x_16) ;  /* 0x0000018000027945 */ /* 0x000fec0003800200 */
[----:B--2---:R-:W-:Y:S01]  /*0570*/  F2F.F64.F32 R26, R0 ;  /* 0x00000000001a7310 */ /* 0x004fe20000201800 */
        /* <DEDUP_REMOVED lines=14> */
[----:B------:R-:W-:-:S10]  /*0660*/  DFMA R14, R18, R20, R14 ;  /* 0x00000014120e722b */ /* 0x000fd4000000000e */
[----:B------:R-:W-:-:S05]  /*0670*/  FFMA R9, RZ, R17, R15 ;  /* 0x00000011ff097223 */ /* 0x000fca000000000f */
[----:B------:R-:W-:-:S13]  /*0680*/  FSETP.GT.AND P0, PT, |R9|, 1.469367938527859385e-39, PT ;  /* 0x001000000900780b */ /* 0x000fda0003f04200 */
[----:B------:R-:W-:Y:S05]  /*0690*/  @P0 BRA `(.L_x_17) ;  /* 0x0000000000100947 */ /* 0x000fea0003800000 */
[----:B------:R-:W-:-:S07]  /*06a0*/  MOV R0, 0x6c0 ;  /* 0x000006c000007802 */ /* 0x000fce0000000f00 */
[----:B------:R-:W-:Y:S05]  /*06b0*/  CALL.REL.NOINC `($__internal_0_$__cuda_sm20_div_rn_f64_full) ;  /* 0x00000008007c7944 */ /* 0x000fea0003c00000 */
[----:B------:R-:W-:Y:S02]  /*06c0*/  IMAD.MOV.U32 R14, RZ, RZ, R20 ;  /* 0x000000ffff0e7224 */ /* 0x000fe400078e0014 */
[----:B------:R-:W-:-:S07]  /*06d0*/  IMAD.MOV.U32 R15, RZ, RZ, R21 ;  /* 0x000000ffff0f7224 */ /* 0x000fce00078e0015 */
.L_x_17:
[----:B------:R-:W-:Y:S05]  /*06e0*/  BSYNC.RECONVERGENT B2 ;  /* 0x0000000000027941 */ /* 0x000fea0003800200 */
.L_x_16:
[----:B------:R-:W-:-:S06]  /*06f0*/  DADD R26, R26, R14 ;  /* 0x000000001a1a7229 */ /* 0x000fcc000000000e */
[----:B------:R1:W3:Y:S05]  /*0700*/  F2F.F32.F64 R0, R26 ;  /* 0x0000001a00007310 */ /* 0x0002ea0000301000 */
.L_x_15:
[----:B------:R-:W-:Y:S05]  /*0710*/  BSYNC.RECONVERGENT B1 ;  /* 0x0000000000017941 */ /* 0x000fea0003800200 */
.L_x_14:
[----:B------:R-:W-:Y:S01]  /*0720*/  ISETP.GE.U32.AND P0, PT, R4, UR14, PT ;  /* 0x0000000e04007c0c */ /* 0x000fe2000bf06070 */
[----:B------:R-:W-:Y:S03]  /*0730*/  BSSY.RECONVERGENT B1, `(.L_x_18) ;  /* 0x0000022000017945 */ /* 0x000fe60003800200 */
[----:B------:R-:W-:-:S13]  /*0740*/  ISETP.GE.AND.EX P0, PT, R5, UR15, PT, P0 ;  /* 0x0000000f05007c0c */ /* 0x000fda000bf06300 */
[----:B------:R-:W-:Y:S05]  /*0750*/  @P0 BRA `(.L_x_19) ;  /* 0x00000000007c0947 */ /* 0x000fea0003800000 */
[----:B------:R-:W-:Y:S01]  /*0760*/  IADD3 R22, P0, PT, R4, 0x1, RZ ;  /* 0x0000000104167810 */ /* 0x000fe20007f1e0ff */
[----:B------:R-:W-:Y:S01]  /*0770*/  IMAD.MOV.U32 R18, RZ, RZ, 0x1 ;  /* 0x00000001ff127424 */ /* 0x000fe200078e00ff */
[----:B-123--:R-:W-:Y:S01]  /*0780*/  F2F.F64.F32 R26, R0 ;  /* 0x00000000001a7310 */ /* 0x00efe20000201800 */
[----:B------:R-:W-:Y:S02]  /*0790*/  BSSY.RECONVERGENT B2, `(.L_x_20) ;  /* 0x0000019000027945 */ /* 0x000fe40003800200 */
[----:B------:R-:W-:-:S05]  /*07a0*/  IMAD.X R23, RZ, RZ, R5, P0 ;  /* 0x000000ffff177224 */ /* 0x000fca00000e0605 */
[----:B------:R-:W1:Y:S02]  /*07b0*/  I2F.F64.S64 R14, R22 ;  /* 0x00000016000e7312 */ /* 0x000e640000301c00 */
        /* <DEDUP_REMOVED lines=22> */
.L_x_21:
[----:B------:R-:W-:Y:S05]  /*0920*/  BSYNC.RECONVERGENT B2 ;  /* 0x0000000000027941 */ /* 0x000fea0003800200 */
.L_x_20:
[----:B------:R-:W-:-:S06]  /*0930*/  DADD R26, R26, R14 ;  /* 0x000000001a1a7229 */ /* 0x000fcc000000000e */
[----:B------:R4:W5:Y:S05]  /*0940*/  F2F.F32.F64 R0, R26 ;  /* 0x0000001a00007310 */ /* 0x00096a0000301000 */
.L_x_19:
[----:B------:R-:W-:Y:S05]  /*0950*/  BSYNC.RECONVERGENT B1 ;  /* 0x0000000000017941 */ /* 0x000fea0003800200 */
.L_x_18:
[----:B------:R-:W-:Y:S01]  /*0960*/  IADD3 R22, P1, PT, R4, 0x2, RZ ;  /* 0x0000000204167810 */ /* 0x000fe20007f3e0ff */
[----:B------:R-:W-:Y:S03]  /*0970*/  BSSY.RECONVERGENT B1, `(.L_x_22) ;  /* 0x0000022000017945 */ /* 0x000fe60003800200 */
[----:B------:R-:W-:Y:S01]  /*0980*/  ISETP.GT.U32.AND P0, PT, R22, UR14, PT ;  /* 0x0000000e16007c0c */ /* 0x000fe2000bf04070 */
[----:B------:R-:W-:-:S05]  /*0990*/  IMAD.X R23, RZ, RZ, R5, P1 ;  /* 0x000000ffff177224 */ /* 0x000fca00008e0605 */
[----:B------:R-:W-:-:S13]  /*09a0*/  ISETP.GT.AND.EX P0, PT, R23, UR15, PT, P0 ;  /* 0x0000000f17007c0c */ /* 0x000fda000bf04300 */
[----:B------:R-:W-:Y:S05]  /*09b0*/  @P0 BRA `(.L_x_23) ;  /* 0x0000000000740947 */ /* 0x000fea0003800000 */
[----:B------:R-:W0:Y:S01]  /*09c0*/  I2F.F64.S64 R14, R22 ;  /* 0x00000016000e7312 */ /* 0x000e220000301c00 */
[----:B------:R-:W-:Y:S01]  /*09d0*/  IMAD.MOV.U32 R18, RZ, RZ, 0x1 ;  /* 0x00000001ff127424 */ /* 0x000fe200078e00ff */
[----:B------:R-:W-:Y:S06]  /*09e0*/  BSSY.RECONVERGENT B2, `(.L_x_24) ;  /* 0x0000018000027945 */ /* 0x000fec0003800200 */
[----:B-12345:R-:W-:Y:S01]  /*09f0*/  F2F.F64.F32 R26, R0 ;  /* 0x00000000001a7310 */ /* 0x03efe20000201800 */
[----:B0-----:R-:W-:-:S08]  /*0a00*/  DADD R14, R14, -0.5 ;  /* 0xbfe000000e0e7429 */ /* 0x001fd00000000000 */
[----:B------:R-:W-:-:S10]  /*0a10*/  DMUL R14, R12, R14 ;  /* 0x0000000e0c0e7228 */ /* 0x000fd40000000000 */
        /* <DEDUP_REMOVED lines=20> */
.L_x_25:
[----:B------:R-:W-:Y:S05]  /*0b60*/  BSYNC.RECONVERGENT B2 ;  /* 0x0000000000027941 */ /* 0x000fea0003800200 */
.L_x_24:
[----:B------:R-:W-:-:S06]  /*0b70*/  DADD R26, R26, R14 ;  /* 0x000000001a1a7229 */ /* 0x000fcc000000000e */
[----:B------:R0:W1:Y:S05]  /*0b80*/  F2F.F32.F64 R0, R26 ;  /* 0x0000001a00007310 */ /* 0x00006a0000301000 */
.L_x_23:
[----:B------:R-:W-:Y:S05]  /*0b90*/  BSYNC.RECONVERGENT B1 ;  /* 0x0000000000017941 */ /* 0x000fea0003800200 */
.L_x_22:
        /* <DEDUP_REMOVED lines=9> */
[----:B012345:R-:W-:Y:S01]  /*0c30*/  F2F.F64.F32 R26, R0 ;  /* 0x00000000001a7310 */ /* 0x03ffe20000201800 */
[----:B------:R-:W-:-:S08]  /*0c40*/  DADD R14, R14, -0.5 ;  /* 0xbfe000000e0e7429 */ /* 0x000fd00000000000 */
        /* <DEDUP_REMOVED lines=21> */
.L_x_29:
[----:B------:R-:W-:Y:S05]  /*0da0*/  BSYNC.RECONVERGENT B2 ;  /* 0x0000000000027941 */ /* 0x000fea0003800200 */
.L_x_28:
[----:B------:R-:W-:-:S06]  /*0db0*/  DADD R26, R26, R14 ;  /* 0x000000001a1a7229 */ /* 0x000fcc000000000e */
[----:B------:R0:W1:Y:S05]  /*0dc0*/  F2F.F32.F64 R0, R26 ;  /* 0x0000001a00007310 */ /* 0x00006a0000301000 */
.L_x_27:
[----:B------:R-:W-:Y:S05]  /*0dd0*/  BSYNC.RECONVERGENT B1 ;  /* 0x0000000000017941 */ /* 0x000fea0003800200 */
.L_x_26:
[----:B------:R-:W-:-:S04]  /*0de0*/  IADD3 R4, P0, PT, R4, 0x4, RZ ;  /* 0x0000000404047810 */ /* 0x000fc80007f1e0ff */
[----:B------:R-:W-:Y:S01]  /*0df0*/  IADD3 R9, P1, PT, R4, -R10, RZ ;  /* 0x8000000a04097210 */ /* 0x000fe20007f3e0ff */
[----:B------:R-:W-:-:S03]  /*0e00*/  IMAD.X R5, RZ, RZ, R5, P0 ;  /* 0x000000ffff057224 */ /* 0x000fc600000e0605 */
[----:B------:R-:W-:Y:S01]  /*0e10*/  ISETP.NE.U32.AND P0, PT, R9, RZ, PT ;  /* 0x000000ff0900720c */ /* 0x000fe20003f05070 */
[----:B------:R-:W-:-:S05]  /*0e20*/  IMAD.X R9, R5, 0x1, ~R8, P1 ;  /* 0x0000000105097824 */ /* 0x000fca00008e0e08 */
[----:B------:R-:W-:-:S13]  /*0e30*/  ISETP.NE.AND.EX P0, PT, R9, RZ, PT, P0 ;  /* 0x000000ff0900720c */ /* 0x000fda0003f05300 */
[----:B------:R-:W-:Y:S05]  /*0e40*/  @P0 BRA `(.L_x_30) ;  /* 0xfffffff400ac0947 */ /* 0x000fea000383ffff */
.L_x_7:
[----:B------:R-:W-:Y:S05]  /*0e50*/  BSYNC.RECONVERGENT B0 ;  /* 0x0000000000007941 */ /* 0x000fea0003800200 */
.L_x_6:
[----:B------:R-:W0:Y:S01]  /*0e60*/  S2UR UR5, SR_CgaCtaId ;  /* 0x00000000000579c3 */ /* 0x000e220000008800 */
[----:B------:R-:W-:Y:S01]  /*0e70*/  UMOV UR4, 0x400 ;  /* 0x0000040000047882 */ /* 0x000fe20000000000 */
[----:B------:R-:W-:Y:S01]  /*0e80*/  UISETP.GE.U32.AND UP0, UPT, UR6, 0x2, UPT ;  /* 0x000000020600788c */ /* 0x000fe2000bf06070 */
[----:B------:R-:W-:Y:S01]  /*0e90*/  ISETP.NE.AND P1, PT, R2, RZ, PT ;  /* 0x000000ff0200720c */ /* 0x000fe20003f25270 */
[----:B0-----:R-:W-:-:S06]  /*0ea0*/  ULEA UR5, UR5, UR4, 0x18 ;  /* 0x0000000405057291 */ /* 0x001fcc000f8ec0ff */
[----:B------:R-:W-:-:S05]  /*0eb0*/  LEA R5, R2, UR5, 0x2 ;  /* 0x0000000502057c11 */ /* 0x000fca000f8e10ff */
[----:B-123-5:R0:W-:Y:S01]  /*0ec0*/  STS [R5], R0 ;  /* 0x0000000005007388 */ /* 0x02e1e20000000800 */
[----:B------:R-:W-:Y:S06]  /*0ed0*/  BAR.SYNC.DEFER_BLOCKING 0x0 ;  /* 0x0000000000007b1d */ /* 0x000fec0000010000 */
[----:B------:R-:W-:Y:S05]  /*0ee0*/  BRA.U !UP0, `(.L_x_31) ;  /* 0x0000000108487547 */ /* 0x000fea000b800000 */
[----:B------:R-:W-:Y:S01]  /*0ef0*/  UMOV UR7, 0x1 ;  /* 0x0000000100077882 */ /* 0x000fe20000000000 */
[----:B------:R-:W-:-:S05]  /*0f00*/  UMOV UR4, URZ ;  /* 0x000000ff00047c82 */ /* 0x000fca0008000000 */
.L_x_32:
[----:B-1----:R-:W-:Y:S01]  /*0f10*/  IMAD R4, R2, UR7, RZ ;  /* 0x0000000702047c24 */ /* 0x002fe2000f8e02ff */
[----:B------:R-:W-:-:S03]  /*0f20*/  USHF.L.U64.HI UR4, UR7, 0x1, UR4 ;  /* 0x0000000107047899 */ /* 0x000fc60008010204 */
[----:B0-----:R-:W-:-:S05]  /*0f30*/  IMAD.SHL.U32 R0, R4, 0x2, RZ ;  /* 0x0000000204007824 */ /* 0x001fca00078e00ff */
[----:B------:R-:W-:-:S13]  /*0f40*/  ISETP.GE.U32.AND P0, PT, R0, UR6, PT ;  /* 0x0000000600007c0c */ /* 0x000fda000bf06070 */
[----:B------:R-:W-:Y:S01]  /*0f50*/  @!P0 VIADD R0, R0, UR7 ;  /* 0x0000000700008c36 */ /* 0x000fe20008000000 */
[----:B------:R-:W-:Y:S01]  /*0f60*/  @!P0 LEA R4, R4, UR5, 0x3 ;  /* 0x0000000504048c11 */ /* 0x000fe2000f8e18ff */
[----:B------:R-:W-:-:S03]  /*0f70*/  USHF.L.U32 UR7, UR7, 0x1, URZ ;  /* 0x0000000107077899 */ /* 0x000fc600080006ff */
[----:B------:R-:W-:Y:S01]  /*0f80*/  @!P0 LEA R0, R0, UR5, 0x2 ;  /* 0x0000000500008c11 */ /* 0x000fe2000f8e10ff */
[----:B------:R-:W-:Y:S01]  /*0f90*/  @!P0 LDS R5, [R4] ;  /* 0x0000000004058984 */ /* 0x000fe20000000800 */
[----:B------:R-:W-:-:S04]  /*0fa0*/  UISETP.GE.U32.AND UP0, UPT, UR7, UR6, UPT ;  /* 0x000000060700728c */ /* 0x000fc8000bf06070 */
[----:B------:R-:W0:Y:S01]  /*0fb0*/  @!P0 LDS R0, [R0] ;  /* 0x0000000000008984 */ /* 0x000e220000000800 */
[----:B------:R-:W-:Y:S01]  /*0fc0*/  UISETP.GE.U32.AND.EX UP0, UPT, UR4, URZ, UPT, UP0 ;  /* 0x000000ff0400728c */ /* 0x000fe2000bf06100 */
[----:B0-----:R-:W-:-:S05]  /*0fd0*/  @!P0 FADD R5, R0, R5 ;  /* 0x0000000500058221 */ /* 0x001fca0000000000 */
[----:B------:R1:W-:Y:S01]  /*0fe0*/  @!P0 STS [R4], R5 ;  /* 0x0000000504008388 */ /* 0x0003e20000000800 */
[----:B------:R-:W-:Y:S06]  /*0ff0*/  BAR.SYNC.DEFER_BLOCKING 0x0 ;  /* 0x0000000000007b1d */ /* 0x000fec0000010000 */
[----:B------:R-:W-:Y:S05]  /*1000*/  BRA.U !UP0, `(.L_x_32) ;  /* 0xfffffffd08c07547 */ /* 0x000fea000b83ffff */
.L_x_31:
[----:B------:R-:W-:Y:S05]  /*1010*/  @P1 EXIT ;  /* 0x000000000000194d */ /* 0x000fea0003800000 */
[----:B------:R-:W2:Y:S01]  /*1020*/  S2UR UR5, SR_CgaCtaId ;  /* 0x00000000000579c3 */ /* 0x000ea20000008800 */
[----:B------:R-:W-:-:S07]  /*1030*/  UMOV UR4, 0x400 ;  /* 0x0000040000047882 */ /* 0x000fce0000000000 */
[----:B01----:R-:W0:Y:S01]  /*1040*/  LDC.64 R4, c[0x0][0x3a0] ;  /* 0x0000e800ff047b82 */ /* 0x003e220000000a00 */
[----:B--2---:R-:W-:Y:S01]  /*1050*/  ULEA UR4, UR5, UR4, 0x18 ;  /* 0x0000000405047291 */ /* 0x004fe2000f8ec0ff */
[----:B0-----:R-:W-:-:S08]  /*1060*/  IMAD.WIDE.U32 R2, R3, 0x4, R4 ;  /* 0x0000000403027825 */ /* 0x001fd000078e0004 */
[----:B------:R-:W0:Y:S02]  /*1070*/  LDS R7, [UR4] ;  /* 0x00000004ff077984 */ /* 0x000e240008000800 */
[----:B------:R-:W0:Y:S02]  /*1080*/  LDCU.64 UR4, c[0x0][0x358] ;  /* 0x00006b00ff0477ac */ /* 0x000e240008000a00 */
[----:B0-----:R-:W-:Y:S01]  /*1090*/  STG.E desc[UR4][R2.64], R7 ;  /* 0x0000000702007986 */ /* 0x001fe2000c101904 */
[----:B------:R-:W-:Y:S05]  /*10a0*/  EXIT ;  /* 0x000000000000794d */ /* 0x000fea0003800000 */
        .weak           $__internal_0_$__cuda_sm20_div_rn_f64_full
        .type           $__internal_0_$__cuda_sm20_div_rn_f64_full,@function
        .size           $__internal_0_$__cuda_sm20_div_rn_f64_full,(.L_x_40 - $__internal_0_$__cuda_sm20_div_rn_f64_full)
$__internal_0_$__cuda_sm20_div_rn_f64_full:
[C---:B------:R-:W-:Y:S01]  /*10b0*/  FSETP.GEU.AND P1, PT, |R17|.reuse, 1.469367938527859385e-39, PT ;  /* 0x001000001100780b */ /* 0x040fe20003f2e200 */
[----:B------:R-:W-:Y:S01]  /*10c0*/  IMAD.MOV.U32 R18, RZ, RZ, 0x1 ;  /* 0x00000001ff127424 */ /* 0x000fe200078e00ff */
[C---:B------:R-:W-:Y:S01]  /*10d0*/  LOP3.LUT R14, R17.reuse, 0x800fffff, RZ, 0xc0, !PT ;  /* 0x800fffff110e7812 */ /* 0x040fe200078ec0ff */
[----:B------:R-:W-:Y:S01]  /*10e0*/  IMAD.MOV.U32 R28, RZ, RZ, 0x1ca00000 ;  /* 0x1ca00000ff1c7424 */ /* 0x000fe200078e00ff */
[----:B------:R-:W-:Y:S02]  /*10f0*/  LOP3.LUT R30, R17, 0x7ff00000, RZ, 0xc0, !PT ;  /* 0x7ff00000111e7812 */ /* 0x000fe400078ec0ff */
[----:B------:R-:W-:Y:S01]  /*1100*/  LOP3.LUT R15, R14, 0x3ff00000, RZ, 0xfc, !PT ;  /* 0x3ff000000e0f7812 */ /* 0x000fe200078efcff */
[----:B------:R-:W-:Y:S01]  /*1110*/  IMAD.MOV.U32 R14, RZ, RZ, R16 ;  /* 0x000000ffff0e7224 */ /* 0x000fe200078e0010 */
[----:B------:R-:W-:-:S04]  /*1120*/  LOP3.LUT R9, R7, 0x7ff00000, RZ, 0xc0, !PT ;  /* 0x7ff0000007097812 */ /* 0x000fc800078ec0ff */
[----:B------:R-:W-:Y:S01]  /*1130*/  ISETP.GE.U32.AND P2, PT, R9, R30, PT ;  /* 0x0000001e0900720c */ /* 0x000fe20003f46070 */
[----:B------:R-:W-:Y:S01]  /*1140*/  @!P1 DMUL R14, R16, 8.98846567431157953865e+307 ;  /* 0x7fe00000100e9828 */ /* 0x000fe20000000000 */
[----:B------:R-:W-:-:S05]  /*1150*/  IMAD.MOV.U32 R29, RZ, RZ, R9 ;  /* 0x000000ffff1d7224 */ /* 0x000fca00078e0009 */
[----:B------:R-:W0:Y:S02]  /*1160*/  MUFU.RCP64H R19, R15 ;  /* 0x0000000f00137308 */ /* 0x000e240000001800 */
[----:B0-----:R-:W-:-:S08]  /*1170*/  DFMA R22, R18, -R14, 1 ;  /* 0x3ff000001216742b */ /* 0x001fd0000000080e */
[----:B------:R-:W-:-:S08]  /*1180*/  DFMA R22, R22, R22, R22 ;  /* 0x000000161616722b */ /* 0x000fd00000000016 */
[----:B------:R-:W-:Y:S01]  /*1190*/  DFMA R22, R18, R22, R18 ;  /* 0x000000161216722b */ /* 0x000fe20000000012 */
[----:B------:R-:W-:Y:S01]  /*11a0*/  SEL R19, R28, 0x63400000, !P2 ;  /* 0x634000001c137807 */ /* 0x000fe20005000000 */
[----:B------:R-:W-:Y:S01]  /*11b0*/  IMAD.MOV.U32 R18, RZ, RZ, R6 ;  /* 0x000000ffff127224 */ /* 0x000fe200078e0006 */
[----:B------:R-:W-:Y:S02]  /*11c0*/  FSETP.GEU.AND P2, PT, |R7|, 1.469367938527859385e-39, PT ;  /* 0x001000000700780b */ /* 0x000fe40003f4e200 */
[----:B------:R-:W-:-:S03]  /*11d0*/  LOP3.LUT R19, R19, 0x800fffff, R7, 0xf8, !PT ;  /* 0x800fffff13137812 */ /* 0x000fc600078ef807 */
[----:B------:R-:W-:-:S08]  /*11e0*/  DFMA R20, R22, -R14, 1 ;  /* 0x3ff000001614742b */ /* 0x000fd0000000080e */
[----:B------:R-:W-:Y:S01]  /*11f0*/  DFMA R20, R22, R20, R22 ;  /* 0x000000141614722b */ /* 0x000fe20000000016 */
[----:B------:R-:W-:Y:S10]  /*1200*/  @P2 BRA `(.L_x_33) ;  /* 0x0000000000202947 */ /* 0x000ff40003800000 */
[----:B------:R-:W-:-:S04]  /*1210*/  LOP3.LUT R22, R17, 0x7ff00000, RZ, 0xc0, !PT ;  /* 0x7ff0000011167812 */ /* 0x000fc800078ec0ff */
[----:B------:R-:W-:Y:S01]  /*1220*/  ISETP.GE.U32.AND P2, PT, R9, R22, PT ;  /* 0x000000160900720c */ /* 0x000fe20003f46070 */
[----:B------:R-:W-:-:S03]  /*1230*/  IMAD.MOV.U32 R22, RZ, RZ, RZ ;  /* 0x000000ffff167224 */ /* 0x000fc600078e00ff */
[----:B------:R-:W-:-:S04]  /*1240*/  SEL R23, R28, 0x63400000, !P2 ;  /* 0x634000001c177807 */ /* 0x000fc80005000000 */
[----:B------:R-:W-:-:S04]  /*1250*/  LOP3.LUT R23, R23, 0x80000000, R7, 0xf8, !PT ;  /* 0x8000000017177812 */ /* 0x000fc800078ef807 */
[----:B------:R-:W-:-:S06]  /*1260*/  LOP3.LUT R23, R23, 0x100000, RZ, 0xfc, !PT ;  /* 0x0010000017177812 */ /* 0x000fcc00078efcff */
[----:B------:R-:W-:-:S10]  /*1270*/  DFMA R18, R18, 2, -R22 ;  /* 0x400000001212782b */ /* 0x000fd40000000816 */
[----:B------:R-:W-:-:S07]  /*1280*/  LOP3.LUT R29, R19, 0x7ff00000, RZ, 0xc0, !PT ;  /* 0x7ff00000131d7812 */ /* 0x000fce00078ec0ff */
.L_x_33:
[----:B------:R-:W-:Y:S01]  /*1290*/  VIADD R31, R29, 0xffffffff ;  /* 0xffffffff1d1f7836 */ /* 0x000fe20000000000 */
[----:B------:R-:W-:Y:S01]  /*12a0*/  @!P1 LOP3.LUT R30, R15, 0x7ff00000, RZ, 0xc0, !PT ;  /* 0x7ff000000f1e9812 */ /* 0x000fe200078ec0ff */
[----:B------:R-:W-:Y:S01]  /*12b0*/  DMUL R22, R20, R18 ;  /* 0x0000001214167228 */ /* 0x000fe20000000000 */
[----:B------:R-:W-:Y:S02]  /*12c0*/  BSSY.RECONVERGENT B3, `(.L_x_34) ;  /* 0x0000037000037945 */ /* 0x000fe40003800200 */
[----:B------:R-:W-:Y:S01]  /*12d0*/  ISETP.GT.U32.AND P1, PT, R31, 0x7feffffe, PT ;  /* 0x7feffffe1f00780c */ /* 0x000fe20003f24070 */
[----:B------:R-:W-:-:S04]  /*12e0*/  VIADD R31, R30, 0xffffffff ;  /* 0xffffffff1e1f7836 */ /* 0x000fc80000000000 */
[----:B------:R-:W-:Y:S01]  /*12f0*/  DFMA R24, R22, -R14, R18 ;  /* 0x8000000e1618722b */ /* 0x000fe20000000012 */
[----:B------:R-:W-:-:S07]  /*1300*/  ISETP.GT.U32.OR P1, PT, R31, 0x7feffffe, P1 ;  /* 0x7feffffe1f00780c */ /* 0x000fce0000f24470 */
[----:B------:R-:W-:-:S06]  /*1310*/  DFMA R24, R20, R24, R22 ;  /* 0x000000181418722b */ /* 0x000fcc0000000016 */
[----:B------:R-:W-:Y:S05]  /*1320*/  @P1 BRA `(.L_x_35) ;  /* 0x00000000006c1947 */ /* 0x000fea0003800000 */
[----:B------:R-:W-:-:S04]  /*1330*/  LOP3.LUT R22, R17, 0x7ff00000, RZ, 0xc0, !PT ;  /* 0x7ff0000011167812 */ /* 0x000fc800078ec0ff */
[CC--:B------:R-:W-:Y:S02]  /*1340*/  VIADDMNMX R20, R9.reuse, -R22.reuse, 0xb9600000, !PT ;  /* 0xb960000009147446 */ /* 0x0c0fe40007800916 */
[----:B------:R-:W-:Y:S01]  /*1350*/  ISETP.GE.U32.AND P1, PT, R9, R22, PT ;  /* 0x000000160900720c */ /* 0x000fe20003f26070 */
[----:B------:R-:W-:Y:S01]  /*1360*/  IMAD.MOV.U32 R22, RZ, RZ, RZ ;  /* 0x000000ffff167224 */ /* 0x000fe200078e00ff */
[----:B------:R-:W-:Y:S02]  /*1370*/  VIMNMX R9, PT, PT, R20, 0x46a00000, PT ;  /* 0x46a0000014097848 */ /* 0x000fe40003fe0100 */
[----:B------:R-:W-:-:S05]  /*1380*/  SEL R28, R28, 0x63400000, !P1 ;  /* 0x634000001c1c7807 */ /* 0x000fca0004800000 */
[----:B------:R-:W-:-:S04]  /*1390*/  IMAD.IADD R9, R9, 0x1, -R28 ;  /* 0x0000000109097824 */ /* 0x000fc800078e0a1c */
[----:B------:R-:W-:-:S06]  /*13a0*/  VIADD R23, R9, 0x7fe00000 ;  /* 0x7fe0000009177836 */ /* 0x000fcc0000000000 */
[----:B------:R-:W-:-:S10]  /*13b0*/  DMUL R20, R24, R22 ;  /* 0x0000001618147228 */ /* 0x000fd40000000000 */
[----:B------:R-:W-:-:S13]  /*13c0*/  FSETP.GTU.AND P1, PT, |R21|, 1.469367938527859385e-39, PT ;  /* 0x001000001500780b */ /* 0x000fda0003f2c200 */
[----:B------:R-:W-:Y:S05]  /*13d0*/  @P1 BRA `(.L_x_36) ;  /* 0x0000000000941947 */ /* 0x000fea0003800000 */
[----:B------:R-:W-:Y:S01]  /*13e0*/  DFMA R14, R24, -R14, R18 ;  /* 0x8000000e180e722b */ /* 0x000fe20000000012 */
[----:B------:R-:W-:-:S09]  /*13f0*/  IMAD.MOV.U32 R22, RZ, RZ, RZ ;  /* 0x000000ffff167224 */ /* 0x000fd200078e00ff */
[C---:B------:R-:W-:Y:S02]  /*1400*/  FSETP.NEU.AND P1, PT, R15.reuse, RZ, PT ;  /* 0x000000ff0f00720b */ /* 0x040fe40003f2d000 */
[----:B------:R-:W-:-:S04]  /*1410*/  LOP3.LUT R17, R15, 0x80000000, R17, 0x48, !PT ;  /* 0x800000000f117812 */ /* 0x000fc800078e4811 */
[----:B------:R-:W-:-:S07]  /*1420*/  LOP3.LUT R23, R17, R23, RZ, 0xfc, !PT ;  /* 0x0000001711177212 */ /* 0x000fce00078efcff */
[----:B------:R-:W-:Y:S05]  /*1430*/  @!P1 BRA `(.L_x_36) ;  /* 0x00000000007c9947 */ /* 0x000fea0003800000 */
[----:B------:R-:W-:Y:S01]  /*1440*/  IMAD.MOV R15, RZ, RZ, -R9 ;  /* 0x000000ffff0f7224 */ /* 0x000fe200078e0a09 */
[----:B------:R-:W-:Y:S01]  /*1450*/  DMUL.RP R22, R24, R22 ;  /* 0x0000001618167228 */ /* 0x000fe20000008000 */
[----:B------:R-:W-:Y:S01]  /*1460*/  IMAD.MOV.U32 R14, RZ, RZ, RZ ;  /* 0x000000ffff0e7224 */ /* 0x000fe200078e00ff */
[----:B------:R-:W-:-:S05]  /*1470*/  IADD3 R9, PT, PT, -R9, -0x43300000, RZ ;  /* 0xbcd0000009097810 */ /* 0x000fca0007ffe1ff */
[----:B------:R-:W-:-:S03]  /*1480*/  DFMA R14, R20, -R14, R24 ;  /* 0x8000000e140e722b */ /* 0x000fc60000000018 */
[----:B------:R-:W-:-:S07]  /*1490*/  LOP3.LUT R17, R23, R17, RZ, 0x3c, !PT ;  /* 0x0000001117117212 */ /* 0x000fce00078e3cff */
[----:B------:R-:W-:-:S04]  /*14a0*/  FSETP.NEU.AND P1, PT, |R15|, R9, PT ;  /* 0x000000090f00720b */ /* 0x000fc80003f2d200 */
[----:B------:R-:W-:Y:S02]  /*14b0*/  FSEL R20, R22, R20, !P1 ;  /* 0x0000001416147208 */ /* 0x000fe40004800000 */
[----:B------:R-:W-:Y:S01]  /*14c0*/  FSEL R21, R17, R21, !P1 ;  /* 0x0000001511157208 */ /* 0x000fe20004800000 */
[----:B------:R-:W-:Y:S06]  /*14d0*/  BRA `(.L_x_36) ;  /* 0x0000000000547947 */ /* 0x000fec0003800000 */
.L_x_35:
[----:B------:R-:W-:-:S14]  /*14e0*/  DSETP.NAN.AND P1, PT, R6, R6, PT ;  /* 0x000000060600722a */ /* 0x000fdc0003f28000 */
[----:B------:R-:W-:Y:S05]  /*14f0*/  @P1 BRA `(.L_x_37) ;  /* 0x0000000000441947 */ /* 0x000fea0003800000 */
[----:B------:R-:W-:-:S14]  /*1500*/  DSETP.NAN.AND P1, PT, R16, R16, PT ;  /* 0x000000101000722a */ /* 0x000fdc0003f28000 */
[----:B------:R-:W-:Y:S05]  /*1510*/  @P1 BRA `(.L_x_38) ;  /* 0x0000000000301947 */ /* 0x000fea0003800000 */
[----:B------:R-:W-:Y:S01]  /*1520*/  ISETP.NE.AND P1, PT, R29, R30, PT ;  /* 0x0000001e1d00720c */ /* 0x000fe20003f25270 */
[----:B------:R-:W-:Y:S02]  /*1530*/  IMAD.MOV.U32 R20, RZ, RZ, 0x0 ;  /* 0x00000000ff147424 */ /* 0x000fe400078e00ff */
[----:B------:R-:W-:-:S10]  /*1540*/  IMAD.MOV.U32 R21, RZ, RZ, -0x80000 ;  /* 0xfff80000ff157424 */ /* 0x000fd400078e00ff */
[----:B------:R-:W-:Y:S05]  /*1550*/  @!P1 BRA `(.L_x_36) ;  /* 0x0000000000349947 */ /* 0x000fea0003800000 */
[----:B------:R-:W-:Y:S02]  /*1560*/  ISETP.NE.AND P1, PT, R29, 0x7ff00000, PT ;  /* 0x7ff000001d00780c */ /* 0x000fe40003f25270 */
[----:B------:R-:W-:Y:S02]  /*1570*/  LOP3.LUT R21, R7, 0x80000000, R17, 0x48, !PT ;  /* 0x8000000007157812 */ /* 0x000fe400078e4811 */
[----:B------:R-:W-:-:S13]  /*1580*/  ISETP.EQ.OR P1, PT, R30, RZ, !P1 ;  /* 0x000000ff1e00720c */ /* 0x000fda0004f22670 */
[----:B------:R-:W-:Y:S01]  /*1590*/  @P1 LOP3.LUT R9, R21, 0x7ff00000, RZ, 0xfc, !PT ;  /* 0x7ff0000015091812 */ /* 0x000fe200078efcff */
[----:B------:R-:W-:Y:S02]  /*15a0*/  @!P1 IMAD.MOV.U32 R20, RZ, RZ, RZ ;  /* 0x000000ffff149224 */ /* 0x000fe400078e00ff */
[----:B------:R-:W-:Y:S02]  /*15b0*/  @P1 IMAD.MOV.U32 R20, RZ, RZ, RZ ;  /* 0x000000ffff141224 */ /* 0x000fe400078e00ff */
[----:B------:R-:W-:Y:S01]  /*15c0*/  @P1 IMAD.MOV.U32 R21, RZ, RZ, R9 ;  /* 0x000000ffff151224 */ /* 0x000fe200078e0009 */
[----:B------:R-:W-:Y:S06]  /*15d0*/  BRA `(.L_x_36) ;  /* 0x0000000000147947 */ /* 0x000fec0003800000 */
.L_x_38:
[----:B------:R-:W-:Y:S01]  /*15e0*/  LOP3.LUT R21, R17, 0x80000, RZ, 0xfc, !PT ;  /* 0x0008000011157812 */ /* 0x000fe200078efcff */
[----:B------:R-:W-:Y:S01]  /*15f0*/  IMAD.MOV.U32 R20, RZ, RZ, R16 ;  /* 0x000000ffff147224 */ /* 0x000fe200078e0010 */
[----:B------:R-:W-:Y:S06]  /*1600*/  BRA `(.L_x_36) ;  /* 0x0000000000087947 */ /* 0x000fec0003800000 */
.L_x_37:
[----:B------:R-:W-:Y:S01]  /*1610*/  LOP3.LUT R21, R7, 0x80000, RZ, 0xfc, !PT ;  /* 0x0008000007157812 */ /* 0x000fe200078efcff */
[----:B------:R-:W-:-:S07]  /*1620*/  IMAD.MOV.U32 R20, RZ, RZ, R6 ;  /* 0x000000ffff147224 */ /* 0x000fce00078e0006 */
.L_x_36:
[----:B------:R-:W-:Y:S05]  /*1630*/  BSYNC.RECONVERGENT B3 ;  /* 0x0000000000037941 */ /* 0x000fea0003800200 */
.L_x_34:
[----:B------:R-:W-:Y:S02]  /*1640*/  IMAD.MOV.U32 R14, RZ, RZ, R0 ;  /* 0x000000ffff0e7224 */ /* 0x000fe400078e0000 */
[----:B------:R-:W-:-:S04]  /*1650*/  IMAD.MOV.U32 R15, RZ, RZ, 0x0 ;  /* 0x00000000ff0f7424 */ /* 0x000fc800078e00ff */
[----:B------:R-:W-:Y:S05]  /*1660*/  RET.REL.NODEC R14 `(_Z18precomputePiKernellfmiPf) ;  /* 0xffffffe80e647950 */ /* 0x000fea0003c3ffff */
.L_x_39:
        /* <DEDUP_REMOVED lines=9> */
.L_x_40:


//--------------------- .nv.shared._Z17reductionSumArrayPfm --------------------------
	.section	.nv.shared._Z17reductionSumArrayPfm,"aw",@nobits
	.sectionflags	@""
	.align	16
	.zero		1024


//--------------------- .nv.shared.reserved.0     --------------------------
	.section	.nv.shared.reserved.0,"aw",@nobits
	.weak		__nv_reservedSMEM_offset_0_alias
	.size		__nv_reservedSMEM_offset_0_alias, 0, 64
	.other		__nv_reservedSMEM_offset_0_alias,@"STO_CUDA_RESERVED_SHARED STV_DEFAULT"
__nv_reservedSMEM_offset_0_alias:
	.zero		0
	.zero		64


//--------------------- .nv.shared._Z18precomputePiKernellfmiPf --------------------------
	.section	.nv.shared._Z18precomputePiKernellfmiPf,"aw",@nobits
	.sectionflags	@""
	.align	16
	.zero		1024


//--------------------- .nv.constant0._Z17reductionSumArrayPfm --------------------------
	.section	.nv.constant0._Z17reductionSumArrayPfm,"a",@progbits
	.sectionflags	@""
	.align	4
.nv.constant0._Z17reductionSumArrayPfm:
	.zero		912


//--------------------- .nv.constant0._Z18precomputePiKernellfmiPf --------------------------
	.section	.nv.constant0._Z18precomputePiKernellfmiPf,"a",@progbits
	.sectionflags	@""
	.align	4
.nv.constant0._Z18precomputePiKernellfmiPf:
	.zero		936


//--------------------- SYMBOLS --------------------------

	.type		.nv.reservedSmem.offset0,@object
	.size		.nv.reservedSmem.offset0,0x4
	.type		.nv.reservedSmem.cap,@object
	.size		.nv.reservedSmem.cap,0x4
